	.headerflags	@"EF_CUDA_TEXMODE_UNIFIED EF_CUDA_64BIT_ADDRESS EF_CUDA_ACCELERATORS EF_CUDA_SM90 EF_CUDA_VIRTUAL_SM(EF_CUDA_SM90)"
	.elftype	@"ET_EXEC"


//--------------------- .nv.info                  --------------------------
	.section	.nv.info,"",@"SHT_CUDA_INFO"
	.align	4


	//----- nvinfo : EIATTR_REGCOUNT
	.align		4
        /*0000*/ 	.byte	0x04, 0x2f
        /*0002*/ 	.short	(.L_1 - .L_0)
	.align		4
.L_0:
        /*0004*/ 	.word	index@(triton_poi_fused_add_convolution_mul_26)
        /*0008*/ 	.word	0x00000025


	//----- nvinfo : EIATTR_MIN_STACK_SIZE
	.align		4
.L_1:
        /*000c*/ 	.byte	0x04, 0x12
        /*000e*/ 	.short	(.L_3 - .L_2)
	.align		4
.L_2:
        /*0010*/ 	.word	index@(triton_poi_fused_add_convolution_mul_26)
        /*0014*/ 	.word	0x00000000


	//----- nvinfo : EIATTR_FRAME_SIZE
	.align		4
.L_3:
        /*0018*/ 	.byte	0x04, 0x11
        /*001a*/ 	.short	(.L_5 - .L_4)
	.align		4
.L_4:
        /*001c*/ 	.word	index@(triton_poi_fused_add_convolution_mul_26)
        /*0020*/ 	.word	0x00000000


	//----- nvinfo : EIATTR_MIN_STACK_SIZE
	.align		4
.L_5:
        /*0024*/ 	.byte	0x04, 0x12
        /*0026*/ 	.short	(.L_7 - .L_6)
	.align		4
.L_6:
        /*0028*/ 	.word	index@(triton_poi_fused_add_convolution_mul_26)
        /*002c*/ 	.word	0x00000000
.L_7:


//--------------------- .nv.info.triton_poi_fused_add_convolution_mul_26 --------------------------
	.section	.nv.info.triton_poi_fused_add_convolution_mul_26,"",@"SHT_CUDA_INFO"
	.sectionflags	@""
	.align	4


	//----- nvinfo : EIATTR_CUDA_API_VERSION
	.align		4
        /*0000*/ 	.byte	0x04, 0x37
        /*0002*/ 	.short	(.L_9 - .L_8)
.L_8:
        /*0004*/ 	.word	0x0000007c


	//----- nvinfo : EIATTR_KPARAM_INFO
	.align		4
.L_9:
        /*0008*/ 	.byte	0x04, 0x17
        /*000a*/ 	.short	(.L_11 - .L_10)
.L_10:
        /*000c*/ 	.word	0x00000000
        /*0010*/ 	.short	0x0007
        /*0012*/ 	.short	0x0034
        /*0014*/ 	.byte	0x00, 0xf0, 0x11, 0x00


	//----- nvinfo : EIATTR_KPARAM_INFO
	.align		4
.L_11:
        /*0018*/ 	.byte	0x04, 0x17
        /*001a*/ 	.short	(.L_13 - .L_12)
.L_12:
        /*001c*/ 	.word	0x00000000
        /*0020*/ 	.short	0x0006
        /*0022*/ 	.short	0x0030
        /*0024*/ 	.byte	0x00, 0xf0, 0x11, 0x00


	//----- nvinfo : EIATTR_KPARAM_INFO
	.align		4
.L_13:
        /*0028*/ 	.byte	0x04, 0x17
        /*002a*/ 	.short	(.L_15 - .L_14)
.L_14:
        /*002c*/ 	.word	0x00000000
        /*0030*/ 	.short	0x0005
        /*0032*/ 	.short	0x0028
        /*0034*/ 	.byte	0x00, 0xf4, 0x21, 0x00


	//----- nvinfo : EIATTR_KPARAM_INFO
	.align		4
.L_15:
        /*0038*/ 	.byte	0x04, 0x17
        /*003a*/ 	.short	(.L_17 - .L_16)
.L_16:
        /*003c*/ 	.word	0x00000000
        /*0040*/ 	.short	0x0004
        /*0042*/ 	.short	0x0020
        /*0044*/ 	.byte	0x00, 0xf4, 0x21, 0x00


	//----- nvinfo : EIATTR_KPARAM_INFO
	.align		4
.L_17:
        /*0048*/ 	.byte	0x04, 0x17
        /*004a*/ 	.short	(.L_19 - .L_18)
.L_18:
        /*004c*/ 	.word	0x00000000
        /*0050*/ 	.short	0x0003
        /*0052*/ 	.short	0x0018
        /*0054*/ 	.byte	0x00, 0xf4, 0x21, 0x00


	//----- nvinfo : EIATTR_KPARAM_INFO
	.align		4
.L_19:
        /*0058*/ 	.byte	0x04, 0x17
        /*005a*/ 	.short	(.L_21 - .L_20)
.L_20:
        /*005c*/ 	.word	0x00000000
        /*0060*/ 	.short	0x0002
        /*0062*/ 	.short	0x0010
        /*0064*/ 	.byte	0x00, 0xf4, 0x21, 0x00


	//----- nvinfo : EIATTR_KPARAM_INFO
	.align		4
.L_21:
        /*0068*/ 	.byte	0x04, 0x17
        /*006a*/ 	.short	(.L_23 - .L_22)
.L_22:
        /*006c*/ 	.word	0x00000000
        /*0070*/ 	.short	0x0001
        /*0072*/ 	.short	0x0008
        /*0074*/ 	.byte	0x00, 0xf4, 0x21, 0x00


	//----- nvinfo : EIATTR_KPARAM_INFO
	.align		4
.L_23:
        /*0078*/ 	.byte	0x04, 0x17
        /*007a*/ 	.short	(.L_25 - .L_24)
.L_24:
        /*007c*/ 	.word	0x00000000
        /*0080*/ 	.short	0x0000
        /*0082*/ 	.short	0x0000
        /*0084*/ 	.byte	0x00, 0xf4, 0x21, 0x00


	//----- nvinfo : EIATTR_SPARSE_MMA_MASK
	.align		4
.L_25:
        /*0088*/ 	.byte	0x03, 0x50
        /*008a*/ 	.short	0x0000


	//----- nvinfo : EIATTR_MAXREG_COUNT
	.align		4
        /*008c*/ 	.byte	0x03, 0x1b
        /*008e*/ 	.short	0x00ff


	//----- nvinfo : EIATTR_EXIT_INSTR_OFFSETS
	.align		4
        /*0090*/ 	.byte	0x04, 0x1c
        /*0092*/ 	.short	(.L_27 - .L_26)


	//   ....[0]....
.L_26:
        /*0094*/ 	.word	0x000009f0


	//   ....[1]....
        /*0098*/ 	.word	0x00000a10


	//----- nvinfo : EIATTR_REQNTID
	.align		4
.L_27:
        /*009c*/ 	.byte	0x04, 0x10
        /*009e*/ 	.short	(.L_29 - .L_28)
.L_28:
        /*00a0*/ 	.word	0x00000080
        /*00a4*/ 	.word	0x00000001
        /*00a8*/ 	.word	0x00000001


	//----- nvinfo : EIATTR_CBANK_PARAM_SIZE
	.align		4
.L_29:
        /*00ac*/ 	.byte	0x03, 0x19
        /*00ae*/ 	.short	0x0038


	//----- nvinfo : EIATTR_PARAM_CBANK
	.align		4
        /*00b0*/ 	.byte	0x04, 0x0a
        /*00b2*/ 	.short	(.L_31 - .L_30)
	.align		4
.L_30:
        /*00b4*/ 	.word	index@(.nv.constant0.triton_poi_fused_add_convolution_mul_26)
        /*00b8*/ 	.short	0x0210
        /*00ba*/ 	.short	0x0038


	//----- nvinfo : EIATTR_SW_WAR
	.align		4
.L_31:
        /*00bc*/ 	.byte	0x04, 0x36
        /*00be*/ 	.short	(.L_33 - .L_32)
.L_32:
        /*00c0*/ 	.word	0x00000008
.L_33:


//--------------------- .nv.callgraph             --------------------------
	.section	.nv.callgraph,"",@"SHT_CUDA_CALLGRAPH"
	.align	4
	.sectionentsize	8
	.align		4
        /*0000*/ 	.word	0x00000000
	.align		4
        /*0004*/ 	.word	0xffffffff
	.align		4
        /*0008*/ 	.word	0x00000000
	.align		4
        /*000c*/ 	.word	0xfffffffe
	.align		4
        /*0010*/ 	.word	0x00000000
	.align		4
        /*0014*/ 	.word	0xfffffffd
	.align		4
        /*0018*/ 	.word	0x00000000
	.align		4
        /*001c*/ 	.word	0xfffffffc


//--------------------- .text.triton_poi_fused_add_convolution_mul_26 --------------------------
	.section	.text.triton_poi_fused_add_convolution_mul_26,"ax",@progbits
	.sectionflags	@"SHF_BARRIERS=1"
	.align	128
        .global         triton_poi_fused_add_convolution_mul_26
        .type           triton_poi_fused_add_convolution_mul_26,@function
        .size           triton_poi_fused_add_convolution_mul_26,(.L_x_1 - triton_poi_fused_add_convolution_mul_26)
        .other          triton_poi_fused_add_convolution_mul_26,@"STO_CUDA_ENTRY STV_DEFAULT"
triton_poi_fused_add_convolution_mul_26:
.text.triton_poi_fused_add_convolution_mul_26:
[----:B------:R-:W0:Y:S01]  /*0000*/  LDC R1, c[0x0][0x28] ;  /* 0x00000a00ff017b82 */ /* 0x000e220000000800 */
[----:B------:R-:W1:Y:S07]  /*0010*/  S2R R2, SR_CTAID.X ;  /* 0x0000000000027919 */ /* 0x000e6e0000002500 */
[----:B------:R-:W2:Y:S01]  /*0020*/  LDC.64 R10, c[0x0][0x210] ;  /* 0x00008400ff0a7b82 */ /* 0x000ea20000000a00 */
[----:B------:R-:W-:Y:S02]  /*0030*/  CS2R R4, SRZ ;  /* 0x0000000000047805 */ /* 0x000fe4000001ff00 */
[----:B------:R-:W-:Y:S01]  /*0040*/  CS2R R6, SRZ ;  /* 0x0000000000067805 */ /* 0x000fe2000001ff00 */
[----:B------:R-:W3:Y:S01]  /*0050*/  S2R R20, SR_TID.X ;  /* 0x0000000000147919 */ /* 0x000ee20000002100 */
[----:B------:R-:W-:Y:S01]  /*0060*/  ULDC.64 UR6, c[0x0][0x208] ;  /* 0x0000820000067ab9 */ /* 0x000fe20000000a00 */
[----:B------:R-:W4:Y:S01]  /*0070*/  S2R R0, SR_CTAID.Y ;  /* 0x0000000000007919 */ /* 0x000f220000002600 */
[----:B------:R-:W-:-:S02]  /*0080*/  CS2R R12, SRZ ;  /* 0x00000000000c7805 */ /* 0x000fc4000001ff00 */
[----:B------:R-:W-:Y:S01]  /*0090*/  CS2R R14, SRZ ;  /* 0x00000000000e7805 */ /* 0x000fe2000001ff00 */
[----:B------:R-:W5:Y:S01]  /*00a0*/  S2UR UR5, SR_CgaCtaId ;  /* 0x00000000000579c3 */ /* 0x000f620000008800 */
[----:B------:R-:W-:-:S07]  /*00b0*/  UMOV UR4, 0x400 ;  /* 0x0000040000047882 */ /* 0x000fce0000000000 */
[----:B------:R-:W5:Y:S01]  /*00c0*/  LDC.64 R28, c[0x0][0x218] ;  /* 0x00008600ff1c7b82 */ /* 0x000f620000000a00 */
[----:B-1----:R-:W-:Y:S02]  /*00d0*/  IMAD.SHL.U32 R2, R2, 0x20, RZ ;  /* 0x0000002002027824 */ /* 0x002fe400078e00ff */
[----:B---3--:R-:W-:Y:S01]  /*00e0*/  IMAD.SHL.U32 R31, R20, 0x4, RZ ;  /* 0x00000004141f7824 */ /* 0x008fe200078e00ff */
[----:B------:R-:W-:Y:S01]  /*00f0*/  SHF.R.U32.HI R9, RZ, 0x3, R20 ;  /* 0x00000003ff097819 */ /* 0x000fe20000011614 */
[----:B----4-:R-:W-:-:S03]  /*0100*/  IMAD.SHL.U32 R0, R0, 0x20, RZ ;  /* 0x0000002000007824 */ /* 0x010fc600078e00ff */
[----:B------:R-:W-:Y:S02]  /*0110*/  LOP3.LUT R8, R2, 0x1c, R31, 0xf8, !PT ;  /* 0x0000001c02087812 */ /* 0x000fe400078ef81f */
[----:B------:R-:W-:Y:S02]  /*0120*/  SGXT.U32 R9, R9, 0x4 ;  /* 0x000000040909781a */ /* 0x000fe40000000000 */
[----:B------:R-:W-:Y:S02]  /*0130*/  ISETP.GE.AND P0, PT, R8, 0x100, PT ;  /* 0x000001000800780c */ /* 0x000fe40003f06270 */
[----:B------:R-:W-:Y:S02]  /*0140*/  LOP3.LUT R24, R0, R9, RZ, 0xfc, !PT ;  /* 0x0000000900187212 */ /* 0x000fe400078efcff */
[----:B------:R-:W-:Y:S02]  /*0150*/  LOP3.LUT R3, R0, 0x10, R9, 0xfe, !PT ;  /* 0x0000001000037812 */ /* 0x000fe400078efe09 */
[C---:B------:R-:W-:Y:S01]  /*0160*/  ISETP.LT.AND P1, PT, R24.reuse, 0x200, !P0 ;  /* 0x000002001800780c */ /* 0x040fe20004721270 */
[--C-:B------:R-:W-:Y:S01]  /*0170*/  IMAD R24, R24, 0x100, R8.reuse ;  /* 0x0000010018187824 */ /* 0x100fe200078e0208 */
[C---:B------:R-:W-:Y:S01]  /*0180*/  ISETP.LT.AND P0, PT, R3.reuse, 0x200, !P0 ;  /* 0x000002000300780c */ /* 0x040fe20004701270 */
[----:B------:R-:W-:-:S02]  /*0190*/  IMAD R3, R3, 0x100, R8 ;  /* 0x0000010003037824 */ /* 0x000fc400078e0208 */
[----:B--2---:R-:W-:-:S04]  /*01a0*/  IMAD.WIDE R16, R24, 0x4, R10 ;  /* 0x0000000418107825 */ /* 0x004fc800078e020a */
[----:B------:R-:W-:-:S04]  /*01b0*/  IMAD.WIDE R10, R3, 0x4, R10 ;  /* 0x00000004030a7825 */ /* 0x000fc800078e020a */
[----:B------:R1:W2:Y:S04]  /*01c0*/  @P1 LDG.E.EL.128 R4, desc[UR6][R16.64] ;  /* 0x0000000610041981 */ /* 0x0002a8000c2e1d00 */
[----:B------:R3:W4:Y:S01]  /*01d0*/  @P0 LDG.E.EL.128 R12, desc[UR6][R10.64] ;  /* 0x000000060a0c0981 */ /* 0x000722000c2e1d00 */
[----:B------:R-:W-:Y:S01]  /*01e0*/  IMAD.SHL.U32 R19, R20, 0x80, RZ ;  /* 0x0000008014137824 */ /* 0x000fe200078e00ff */
[----:B-----5:R-:W-:-:S04]  /*01f0*/  UPRMT UR4, UR5, 0x654, UR4 ;  /* 0x0000065405047896 */ /* 0x020fc80008000004 */
[----:B------:R-:W-:-:S04]  /*0200*/  LOP3.LUT R19, R19, 0x380, RZ, 0xc0, !PT ;  /* 0x0000038013137812 */ /* 0x000fc800078ec0ff */
[C---:B------:R-:W-:Y:S02]  /*0210*/  LOP3.LUT R18, R19.reuse, 0x20, RZ, 0xfc, !PT ;  /* 0x0000002013127812 */ /* 0x040fe400078efcff */
[C---:B------:R-:W-:Y:S02]  /*0220*/  LOP3.LUT R26, R19.reuse, R9, RZ, 0xfc, !PT ;  /* 0x00000009131a7212 */ /* 0x040fe400078efcff */
[C---:B-1----:R-:W-:Y:S02]  /*0230*/  LEA.HI R17, R19.reuse, UR4, RZ, 0x1f ;  /* 0x0000000413117c11 */ /* 0x042fe4000f8ff8ff */
[C---:B------:R-:W-:Y:S02]  /*0240*/  LOP3.LUT R16, R19.reuse, 0x40, RZ, 0xfc, !PT ;  /* 0x0000004013107812 */ /* 0x040fe400078efcff */
[----:B------:R-:W-:Y:S01]  /*0250*/  LOP3.LUT R8, R19, 0x60, RZ, 0xfc, !PT ;  /* 0x0000006013087812 */ /* 0x000fe200078efcff */
[----:B---3--:R-:W-:Y:S01]  /*0260*/  IMAD R11, R26, 0x4, R17 ;  /* 0x000000041a0b7824 */ /* 0x008fe200078e0211 */
[----:B------:R-:W-:-:S02]  /*0270*/  SHF.R.U32.HI R18, RZ, 0x5, R18 ;  /* 0x00000005ff127819 */ /* 0x000fc40000011612 */
[----:B------:R-:W-:Y:S02]  /*0280*/  SHF.R.U32.HI R16, RZ, 0x5, R16 ;  /* 0x00000005ff107819 */ /* 0x000fe40000011610 */
[----:B------:R-:W-:Y:S02]  /*0290*/  SHF.R.U32.HI R17, RZ, 0x5, R8 ;  /* 0x00000005ff117819 */ /* 0x000fe40000011608 */
[----:B------:R-:W-:Y:S02]  /*02a0*/  LEA R21, R18, UR4, 0x4 ;  /* 0x0000000412157c11 */ /* 0x000fe4000f8e20ff */
[----:B------:R-:W-:Y:S02]  /*02b0*/  LEA R25, R16, UR4, 0x4 ;  /* 0x0000000410197c11 */ /* 0x000fe4000f8e20ff */
[----:B------:R-:W-:Y:S01]  /*02c0*/  LEA R23, R17, UR4, 0x4 ;  /* 0x0000000411177c11 */ /* 0x000fe2000f8e20ff */
[C---:B------:R-:W-:Y:S01]  /*02d0*/  IMAD R34, R26.reuse, 0x4, R21 ;  /* 0x000000041a227824 */ /* 0x040fe200078e0215 */
[----:B------:R-:W-:Y:S01]  /*02e0*/  LOP3.LUT R21, R0, 0x1c, R31, 0xf8, !PT ;  /* 0x0000001c00157812 */ /* 0x000fe200078ef81f */
[----:B------:R-:W-:Y:S01]  /*02f0*/  IMAD R25, R26, 0x4, R25 ;  /* 0x000000041a197824 */ /* 0x000fe200078e0219 */
[----:B------:R-:W-:Y:S01]  /*0300*/  LOP3.LUT R0, R2, R9, RZ, 0xfc, !PT ;  /* 0x0000000902007212 */ /* 0x000fe200078efcff */
[----:B------:R-:W-:Y:S01]  /*0310*/  IMAD R30, R26, 0x4, R23 ;  /* 0x000000041a1e7824 */ /* 0x000fe200078e0217 */
[----:B------:R-:W-:Y:S01]  /*0320*/  SHF.R.S32.HI R8, RZ, 0x1f, R21 ;  /* 0x0000001fff087819 */ /* 0x000fe20000011415 */
[----:B------:R-:W1:Y:S01]  /*0330*/  LDC.64 R22, c[0x0][0x220] ;  /* 0x00008800ff167b82 */ /* 0x000e620000000a00 */
[----:B------:R-:W-:-:S02]  /*0340*/  ISETP.GE.AND P4, PT, R21, 0x200, PT ;  /* 0x000002001500780c */ /* 0x000fc40003f86270 */
[----:B------:R-:W-:Y:S02]  /*0350*/  LEA.HI R8, R8, R21, RZ, 0x7 ;  /* 0x0000001508087211 */ /* 0x000fe400078f38ff */
[----:B------:R-:W-:Y:S02]  /*0360*/  LOP3.LUT R2, R2, 0x10, R9, 0xfe, !PT ;  /* 0x0000001002027812 */ /* 0x000fe400078efe09 */
[----:B------:R-:W-:Y:S02]  /*0370*/  ISETP.LT.AND P2, PT, R0, 0x100, !P4 ;  /* 0x000001000000780c */ /* 0x000fe40006741270 */
[----:B------:R-:W-:Y:S02]  /*0380*/  ISETP.LT.AND P3, PT, R2, 0x100, !P4 ;  /* 0x000001000200780c */ /* 0x000fe40006761270 */
[----:B------:R-:W-:Y:S01]  /*0390*/  LEA R17, R17, UR4, 0x2 ;  /* 0x0000000411117c11 */ /* 0x000fe2000f8e10ff */
[----:B--2---:R2:W-:Y:S04]  /*03a0*/  STS [R11], R4 ;  /* 0x000000040b007388 */ /* 0x0045e80000000800 */
[----:B------:R-:W-:Y:S04]  /*03b0*/  STS [R34+0x80], R5 ;  /* 0x0000800522007388 */ /* 0x000fe80000000800 */
[----:B------:R-:W-:Y:S01]  /*03c0*/  STS [R25+0x100], R6 ;  /* 0x0001000619007388 */ /* 0x000fe20000000800 */
[----:B--2---:R-:W-:-:S03]  /*03d0*/  LOP3.LUT R4, R8, 0xffffff80, RZ, 0xc0, !PT ;  /* 0xffffff8008047812 */ /* 0x004fc600078ec0ff */
[----:B------:R-:W-:Y:S02]  /*03e0*/  STS [R30+0x180], R7 ;  /* 0x000180071e007388 */ /* 0x000fe40000000800 */
[----:B------:R-:W-:Y:S02]  /*03f0*/  IMAD.IADD R21, R21, 0x1, -R4 ;  /* 0x0000000115157824 */ /* 0x000fe400078e0a04 */
[----:B----4-:R2:W-:Y:S01]  /*0400*/  STS [R11+0x40], R12 ;  /* 0x0000400c0b007388 */ /* 0x0105e20000000800 */
[----:B------:R-:W-:Y:S01]  /*0410*/  IMAD.SHL.U32 R4, R8, 0x100, RZ ;  /* 0x0000010008047824 */ /* 0x000fe200078e00ff */
[----:B------:R-:W-:Y:S01]  /*0420*/  CS2R R8, SRZ ;  /* 0x0000000000087805 */ /* 0x000fe2000001ff00 */
[----:B0-----:R-:W-:Y:S01]  /*0430*/  IMAD.WIDE R32, R21, 0x4, R28 ;  /* 0x0000000415207825 */ /* 0x001fe200078e021c */
[----:B------:R-:W-:Y:S02]  /*0440*/  STS [R34+0xc0], R13 ;  /* 0x0000c00d22007388 */ /* 0x000fe40000000800 */
[----:B------:R-:W-:-:S02]  /*0450*/  LOP3.LUT R4, R4, 0xffff8000, RZ, 0xc0, !PT ;  /* 0xffff800004047812 */ /* 0x000fc400078ec0ff */
[----:B------:R0:W-:Y:S01]  /*0460*/  STS [R25+0x140], R14 ;  /* 0x0001400e19007388 */ /* 0x0001e20000000800 */
[----:B--2---:R-:W-:Y:S02]  /*0470*/  CS2R R10, SRZ ;  /* 0x00000000000a7805 */ /* 0x004fe4000001ff00 */
[----:B------:R-:W-:Y:S01]  /*0480*/  IMAD.IADD R27, R21, 0x1, R4 ;  /* 0x00000001151b7824 */ /* 0x000fe200078e0204 */
[----:B------:R2:W-:Y:S01]  /*0490*/  STS [R30+0x1c0], R15 ;  /* 0x0001c00f1e007388 */ /* 0x0005e20000000800 */
[----:B------:R-:W-:Y:S02]  /*04a0*/  BAR.SYNC.DEFER_BLOCKING 0x0 ;  /* 0x0000000000007b1d */ /* 0x000fe40000010000 */
[--C-:B------:R-:W-:Y:S02]  /*04b0*/  IMAD R0, R0, 0x80, R27.reuse ;  /* 0x0000008000007824 */ /* 0x100fe400078e021b */
[----:B------:R-:W-:Y:S02]  /*04c0*/  IMAD R2, R2, 0x80, R27 ;  /* 0x0000008002027824 */ /* 0x000fe400078e021b */
[----:B-1----:R-:W-:Y:S01]  /*04d0*/  IMAD.WIDE R28, R0, 0x4, R22 ;  /* 0x00000004001c7825 */ /* 0x002fe200078e0216 */
[----:B------:R-:W-:-:S02]  /*04e0*/  CS2R R4, SRZ ;  /* 0x0000000000047805 */ /* 0x000fc4000001ff00 */
[----:B------:R-:W-:Y:S01]  /*04f0*/  CS2R R6, SRZ ;  /* 0x0000000000067805 */ /* 0x000fe2000001ff00 */
[----:B------:R1:W3:Y:S01]  /*0500*/  @!P4 LDG.E.EL.128 R8, desc[UR6][R32.64] ;  /* 0x000000062008c981 */ /* 0x0002e2000c2e1d00 */
[----:B------:R-:W-:Y:S02]  /*0510*/  LEA.HI R27, R19, UR4, RZ, 0x1d ;  /* 0x00000004131b7c11 */ /* 0x000fe4000f8fe8ff */
[----:B0-----:R-:W-:Y:S02]  /*0520*/  LEA R25, R16, UR4, 0x2 ;  /* 0x0000000410197c11 */ /* 0x001fe4000f8e10ff */
[----:B------:R0:W3:Y:S01]  /*0530*/  @P2 LDG.E.EL.128 R4, desc[UR6][R28.64] ;  /* 0x000000061c042981 */ /* 0x0000e2000c2e1d00 */
[----:B------:R-:W-:Y:S02]  /*0540*/  CS2R R12, SRZ ;  /* 0x00000000000c7805 */ /* 0x000fe4000001ff00 */
[----:B--2---:R-:W-:Y:S01]  /*0550*/  CS2R R14, SRZ ;  /* 0x00000000000e7805 */ /* 0x004fe2000001ff00 */
[----:B-1----:R-:W-:-:S02]  /*0560*/  IMAD.WIDE R32, R2, 0x4, R22 ;  /* 0x0000000402207825 */ /* 0x002fc400078e0216 */
[----:B------:R-:W1:Y:S01]  /*0570*/  LDC.64 R22, c[0x0][0x228] ;  /* 0x00008a00ff167b82 */ /* 0x000e620000000a00 */
[----:B------:R-:W-:Y:S01]  /*0580*/  LEA R19, R18, UR4, 0x2 ;  /* 0x0000000412137c11 */ /* 0x000fe2000f8e10ff */
[C---:B------:R-:W-:Y:S01]  /*0590*/  IMAD R27, R26.reuse, 0x4, R27 ;  /* 0x000000041a1b7824 */ /* 0x040fe200078e021b */
[----:B------:R-:W2:Y:S01]  /*05a0*/  @P3 LDG.E.EL.128 R12, desc[UR6][R32.64] ;  /* 0x00000006200c3981 */ /* 0x000ea2000c2e1d00 */
[C---:B------:R-:W-:Y:S02]  /*05b0*/  IMAD R25, R26.reuse, 0x4, R25 ;  /* 0x000000041a197824 */ /* 0x040fe400078e0219 */
[C---:B0-----:R-:W-:Y:S01]  /*05c0*/  IMAD R28, R26.reuse, 0x4, R19 ;  /* 0x000000041a1c7824 */ /* 0x041fe200078e0213 */
[----:B------:R-:W-:Y:S01]  /*05d0*/  CS2R R18, SRZ ;  /* 0x0000000000127805 */ /* 0x000fe2000001ff00 */
[----:B------:R-:W-:Y:S01]  /*05e0*/  IMAD R26, R26, 0x4, R17 ;  /* 0x000000041a1a7824 */ /* 0x000fe200078e0211 */
[----:B------:R-:W-:Y:S01]  /*05f0*/  CS2R R16, SRZ ;  /* 0x0000000000107805 */ /* 0x000fe2000001ff00 */
[----:B-1----:R-:W-:-:S05]  /*0600*/  IMAD.WIDE R22, R21, 0x4, R22 ;  /* 0x0000000415167825 */ /* 0x002fca00078e0216 */
[----:B------:R-:W3:Y:S01]  /*0610*/  @!P4 LDG.E.EL.128 R16, desc[UR6][R22.64] ;  /* 0x000000061610c981 */ /* 0x000ee2000c2e1d00 */
[----:B------:R-:W-:Y:S01]  /*0620*/  LOP3.LUT R21, R20, 0x7f, RZ, 0xc0, !PT ;  /* 0x0000007f14157812 */ /* 0x000fe200078ec0ff */
[-CC-:B---3--:R-:W-:Y:S01]  /*0630*/  FFMA R30, R4, R8.reuse, R16.reuse ;  /* 0x00000008041e7223 */ /* 0x188fe20000000010 */
[----:B--2---:R-:W-:Y:S01]  /*0640*/  FFMA R29, R12, R8, R16 ;  /* 0x000000080c1d7223 */ /* 0x004fe20000000010 */
[----:B------:R-:W-:Y:S01]  /*0650*/  SHF.R.U32.HI R16, RZ, 0x5, R31 ;  /* 0x00000005ff107819 */ /* 0x000fe2000001161f */
[-CC-:B------:R-:W-:Y:S01]  /*0660*/  FFMA R12, R5, R9.reuse, R17.reuse ;  /* 0x00000009050c7223 */ /* 0x180fe20000000011 */
[----:B------:R-:W-:Y:S01]  /*0670*/  LOP3.LUT R31, R31, 0x1fc, RZ, 0xc0, !PT ;  /* 0x000001fc1f1f7812 */ /* 0x000fe200078ec0ff */
[----:B------:R-:W-:Y:S01]  /*0680*/  FFMA R8, R13, R9, R17 ;  /* 0x000000090d087223 */ /* 0x000fe20000000011 */
[----:B------:R-:W-:Y:S01]  /*0690*/  SGXT.U32 R16, R16, 0x4 ;  /* 0x000000041010781a */ /* 0x000fe20000000000 */
[-CC-:B------:R-:W-:Y:S01]  /*06a0*/  FFMA R9, R14, R10.reuse, R18.reuse ;  /* 0x0000000a0e097223 */ /* 0x180fe20000000012 */
[----:B------:R-:W-:Y:S01]  /*06b0*/  LOP3.LUT R4, R31, 0x200, RZ, 0xfc, !PT ;  /* 0x000002001f047812 */ /* 0x000fe200078efcff */
[----:B------:R-:W-:Y:S01]  /*06c0*/  FFMA R13, R6, R10, R18 ;  /* 0x0000000a060d7223 */ /* 0x000fe20000000012 */
[-C--:B------:R-:W-:Y:S01]  /*06d0*/  FFMA R14, R7, R11.reuse, R19 ;  /* 0x0000000b070e7223 */ /* 0x080fe20000000013 */
[----:B------:R-:W-:Y:S01]  /*06e0*/  IMAD.IADD R21, R16, 0x1, R21 ;  /* 0x0000000110157824 */ /* 0x000fe200078e0215 */
[----:B------:R-:W-:Y:S01]  /*06f0*/  SHF.R.U32.HI R4, RZ, 0x5, R4 ;  /* 0x00000005ff047819 */ /* 0x000fe20000011604 */
[----:B------:R-:W-:Y:S01]  /*0700*/  FFMA R10, R15, R11, R19 ;  /* 0x0000000b0f0a7223 */ /* 0x000fe20000000013 */
[----:B------:R-:W-:-:S02]  /*0710*/  LOP3.LUT R11, R31, 0x200, RZ, 0xfc, !PT ;  /* 0x000002001f0b7812 */ /* 0x000fc400078efcff */
[----:B------:R-:W-:Y:S02]  /*0720*/  LEA R4, R4, UR4, 0x4 ;  /* 0x0000000404047c11 */ /* 0x000fe4000f8e20ff */
[----:B------:R-:W-:Y:S02]  /*0730*/  LEA R21, R21, UR4, 0x4 ;  /* 0x0000000415157c11 */ /* 0x000fe4000f8e20ff */
[----:B------:R-:W-:Y:S01]  /*0740*/  SHF.R.U32.HI R11, RZ, 0x5, R11 ;  /* 0x00000005ff0b7819 */ /* 0x000fe2000001160b */
[----:B------:R-:W-:Y:S01]  /*0750*/  IMAD R4, R31, 0x4, R4 ;  /* 0x000000041f047824 */ /* 0x000fe200078e0204 */
[----:B------:R-:W-:Y:S02]  /*0760*/  LEA R16, R16, UR4, 0x2 ;  /* 0x0000000410107c11 */ /* 0x000fe4000f8e10ff */
[----:B------:R-:W0:Y:S01]  /*0770*/  LDS.128 R20, [R21] ;  /* 0x0000000015147984 */ /* 0x000e220000000c00 */
[----:B------:R-:W-:Y:S02]  /*0780*/  LEA R18, R11, UR4, 0x2 ;  /* 0x000000040b127c11 */ /* 0x000fe4000f8e10ff */
[C---:B------:R-:W-:Y:S01]  /*0790*/  IMAD R17, R31.reuse, 0x4, R16 ;  /* 0x000000041f117824 */ /* 0x040fe200078e0210 */
[----:B------:R-:W1:Y:S02]  /*07a0*/  LDS.128 R4, [R4+0x800] ;  /* 0x0008000004047984 */ /* 0x000e640000000c00 */
[----:B------:R-:W-:Y:S01]  /*07b0*/  IMAD R16, R31, 0x4, R18 ;  /* 0x000000041f107824 */ /* 0x000fe200078e0212 */
[----:B------:R-:W-:Y:S08]  /*07c0*/  BAR.SYNC.DEFER_BLOCKING 0x0 ;  /* 0x0000000000007b1d */ /* 0x000ff00000010000 */
[----:B------:R-:W2:Y:S01]  /*07d0*/  LDC.64 R18, c[0x0][0x238] ;  /* 0x00008e00ff127b82 */ /* 0x000ea20000000a00 */
[----:B0-----:R-:W-:Y:S01]  /*07e0*/  FADD R20, R20, R30 ;  /* 0x0000001e14147221 */ /* 0x001fe20000000000 */
[----:B------:R-:W-:Y:S01]  /*07f0*/  FADD R21, R21, R12 ;  /* 0x0000000c15157221 */ /* 0x000fe20000000000 */
[----:B------:R-:W-:Y:S01]  /*0800*/  FADD R22, R22, R13 ;  /* 0x0000000d16167221 */ /* 0x000fe20000000000 */
[----:B------:R-:W-:Y:S01]  /*0810*/  FADD R23, R23, R14 ;  /* 0x0000000e17177221 */ /* 0x000fe20000000000 */
[----:B-1----:R-:W-:Y:S01]  /*0820*/  FADD R4, R4, R29 ;  /* 0x0000001d04047221 */ /* 0x002fe20000000000 */
[----:B------:R-:W-:Y:S01]  /*0830*/  FADD R5, R5, R8 ;  /* 0x0000000805057221 */ /* 0x000fe20000000000 */
[----:B------:R-:W-:Y:S01]  /*0840*/  STS [R27], R20 ;  /* 0x000000141b007388 */ /* 0x000fe20000000800 */
[----:B------:R-:W-:Y:S01]  /*0850*/  FADD R6, R6, R9 ;  /* 0x0000000906067221 */ /* 0x000fe20000000000 */
[----:B------:R-:W-:-:S02]  /*0860*/  FADD R7, R7, R10 ;  /* 0x0000000a07077221 */ /* 0x000fc40000000000 */
[----:B------:R-:W-:Y:S04]  /*0870*/  STS [R28+0x80], R21 ;  /* 0x000080151c007388 */ /* 0x000fe80000000800 */
[----:B------:R-:W-:Y:S04]  /*0880*/  STS [R25+0x100], R22 ;  /* 0x0001001619007388 */ /* 0x000fe80000000800 */
[----:B------:R-:W-:Y:S04]  /*0890*/  STS [R26+0x180], R23 ;  /* 0x000180171a007388 */ /* 0x000fe80000000800 */
[----:B------:R-:W-:Y:S04]  /*08a0*/  STS [R27+0x40], R4 ;  /* 0x000040041b007388 */ /* 0x000fe80000000800 */
[----:B------:R0:W-:Y:S04]  /*08b0*/  STS [R28+0xc0], R5 ;  /* 0x0000c0051c007388 */ /* 0x0001e80000000800 */
[----:B------:R-:W-:Y:S04]  /*08c0*/  STS [R25+0x140], R6 ;  /* 0x0001400619007388 */ /* 0x000fe80000000800 */
[----:B------:R2:W-:Y:S01]  /*08d0*/  STS [R26+0x1c0], R7 ;  /* 0x0001c0071a007388 */ /* 0x0005e20000000800 */
[----:B0-----:R-:W0:Y:S08]  /*08e0*/  LDC.64 R28, c[0x0][0x230] ;  /* 0x00008c00ff1c7b82 */ /* 0x001e300000000a00 */
[----:B------:R-:W-:Y:S01]  /*08f0*/  BAR.SYNC.DEFER_BLOCKING 0x0 ;  /* 0x0000000000007b1d */ /* 0x000fe20000010000 */
[----:B--2---:R-:W-:-:S04]  /*0900*/  IMAD.WIDE R26, R0, 0x4, R18 ;  /* 0x00000004001a7825 */ /* 0x004fc800078e0212 */
[--C-:B0-----:R-:W-:Y:S01]  /*0910*/  IMAD.WIDE R24, R24, 0x4, R28.reuse ;  /* 0x0000000418187825 */ /* 0x101fe200078e021c */
[----:B------:R-:W-:Y:S03]  /*0920*/  LDS R8, [R17] ;  /* 0x0000000011087984 */ /* 0x000fe60000000800 */
[----:B------:R-:W-:Y:S01]  /*0930*/  IMAD.WIDE R28, R3, 0x4, R28 ;  /* 0x00000004031c7825 */ /* 0x000fe200078e021c */
[----:B------:R-:W-:Y:S03]  /*0940*/  LDS R9, [R17+0x4] ;  /* 0x0000040011097984 */ /* 0x000fe60000000800 */
[----:B------:R-:W-:Y:S01]  /*0950*/  IMAD.WIDE R2, R2, 0x4, R18 ;  /* 0x0000000402027825 */ /* 0x000fe200078e0212 */
[----:B------:R-:W-:Y:S04]  /*0960*/  LDS R10, [R17+0x8] ;  /* 0x00000800110a7984 */ /* 0x000fe80000000800 */
[----:B------:R-:W0:Y:S04]  /*0970*/  LDS R11, [R17+0xc] ;  /* 0x00000c00110b7984 */ /* 0x000e280000000800 */
[----:B------:R-:W-:Y:S04]  /*0980*/  LDS R12, [R16+0x800] ;  /* 0x00080000100c7984 */ /* 0x000fe80000000800 */
[----:B------:R-:W-:Y:S04]  /*0990*/  LDS R13, [R16+0x804] ;  /* 0x00080400100d7984 */ /* 0x000fe80000000800 */
[----:B------:R-:W-:Y:S04]  /*09a0*/  LDS R14, [R16+0x808] ;  /* 0x00080800100e7984 */ /* 0x000fe80000000800 */
[----:B------:R-:W1:Y:S04]  /*09b0*/  LDS R15, [R16+0x80c] ;  /* 0x00080c00100f7984 */ /* 0x000e680000000800 */
[----:B0-----:R0:W-:Y:S04]  /*09c0*/  @P1 STG.E.128 desc[UR6][R24.64], R8 ;  /* 0x0000000818001986 */ /* 0x0011e8000c101d06 */
[----:B-1----:R0:W-:Y:S04]  /*09d0*/  @P0 STG.E.128 desc[UR6][R28.64], R12 ;  /* 0x0000000c1c000986 */ /* 0x0021e8000c101d06 */
[----:B------:R0:W-:Y:S02]  /*09e0*/  @P2 STG.E.128 desc[UR6][R26.64], R20 ;  /* 0x000000141a002986 */ /* 0x0001e4000c101d06 */
[----:B0-----:R-:W-:Y:S05]  /*09f0*/  @!P3 EXIT ;  /* 0x000000000000b94d */ /* 0x001fea0003800000 */
[----:B------:R-:W-:Y:S01]  /*0a00*/  STG.E.128 desc[UR6][R2.64], R4 ;  /* 0x0000000402007986 */ /* 0x000fe2000c101d06 */
[----:B------:R-:W-:Y:S05]  /*0a10*/  EXIT ;  /* 0x000000000000794d */ /* 0x000fea0003800000 */
.L_x_0:
[----:B------:R-:W-:-:S00]  /*0a20*/  BRA `(.L_x_0) ;  /* 0xfffffffc00fc7947 */ /* 0x000fc0000383ffff */
[----:B------:R-:W-:-:S00]  /*0a30*/  NOP ;  /* 0x0000000000007918 */ /* 0x000fc00000000000 */
        /* <DEDUP_REMOVED lines=12> */
.L_x_1:


//--------------------- .nv.shared.triton_poi_fused_add_convolution_mul_26 --------------------------
	.section	.nv.shared.triton_poi_fused_add_convolution_mul_26,"aw",@nobits
	.sectionflags	@""
	.align	16
	.zero		1024


//--------------------- .nv.constant0.triton_poi_fused_add_convolution_mul_26 --------------------------
	.section	.nv.constant0.triton_poi_fused_add_convolution_mul_26,"a",@progbits
	.sectionflags	@""
	.align	4
.nv.constant0.triton_poi_fused_add_convolution_mul_26:
	.zero		584
